//
// Generated by NVIDIA NVVM Compiler
//
// Compiler Build ID: CL-36424714
// Cuda compilation tools, release 13.0, V13.0.88
// Based on NVVM 20.0.0
//

.version 9.0
.target sm_100
.address_size 64

	// .globl	_Z12printPatternv
.extern .func  (.param .b32 func_retval0) vprintf
(
	.param .b64 vprintf_param_0,
	.param .b64 vprintf_param_1
)
;
.global .align 1 .b8 $str[4] = {37, 100, 32};
.global .align 1 .b8 $str$1[2] = {10};

.visible .entry _Z12printPatternv()
{
	.local .align 8 .b8 	__local_depot0[8];
	.reg .b64 	%SP;
	.reg .b64 	%SPL;
	.reg .pred 	%p<3>;
	.reg .b32 	%r<10>;
	.reg .b64 	%rd<8>;

	mov.u64 	%SPL, __local_depot0;
	cvta.local.u64 	%SP, %SPL;
	mov.u32 	%r9, %tid.x;
	setp.gt.u32 	%p1, %r9, 4;
	@%p1 bra 	$L__BB0_4;
	add.s32 	%r2, %r9, 1;
	add.u64 	%rd2, %SP, 0;
	add.u64 	%rd1, %SPL, 0;
	mov.u64 	%rd3, $str;
$L__BB0_2:
	st.local.u32 	[%rd1], %r2;
	cvta.global.u64 	%rd4, %rd3;
	{ // callseq 0, 0
	.param .b64 param0;
	st.param.b64 	[param0], %rd4;
	.param .b64 param1;
	st.param.b64 	[param1], %rd2;
	.param .b32 retval0;
	call.uni (retval0), 
	vprintf, 
	(
	param0, 
	param1
	);
	ld.param.b32 	%r5, [retval0];
	} // callseq 0
	add.s32 	%r9, %r9, 1;
	setp.ne.s32 	%p2, %r9, 5;
	@%p2 bra 	$L__BB0_2;
	mov.u64 	%rd6, $str$1;
	cvta.global.u64 	%rd7, %rd6;
	{ // callseq 1, 0
	.param .b64 param0;
	st.param.b64 	[param0], %rd7;
	.param .b64 param1;
	st.param.b64 	[param1], 0;
	.param .b32 retval0;
	call.uni (retval0), 
	vprintf, 
	(
	param0, 
	param1
	);
	ld.param.b32 	%r7, [retval0];
	} // callseq 1
$L__BB0_4:
	ret;

}


// ===== COMPILED SASS (sm_100) =====

	.target	sm_100

	.elftype	@"ET_EXEC"


//--------------------- .note.nv.tkinfo           --------------------------
	.section	.note.nv.tkinfo,"",@"SHT_NOTE"
	.sectionflags	@"SHF_NOTE_NV_TKINFO"
	.tkinfo
        /*0018*/ 	.word	0x00000002
        /*0030*/ 	.string	""
        /*0030*/ 	.string	"ptxas"
        /*0030*/ 	.string	"Cuda compilation tools, release 13.0, V13.0.88"
        /*0030*/ 	.string	"Build cuda_13.0.r13.0/compiler.36424714_0"
        /*0030*/ 	.string	"-arch sm_100 -m 64 "



//--------------------- .note.nv.cuinfo           --------------------------
	.section	.note.nv.cuinfo,"",@"SHT_NOTE"
	.sectionflags	@"SHF_NOTE_NV_CUINFO"
        /*0018*/ 	.short	0x0002
        /*001a*/ 	.short	0x0064
        /*001c*/ 	.short	0x0082
	.zero		2


//--------------------- .nv.info                  --------------------------
	.section	.nv.info,"",@"SHT_CUDA_INFO"
	.align	4


	//----- nvinfo : EIATTR_REGCOUNT
	.align		4
        /*0000*/ 	.byte	0x04, 0x2f
        /*0002*/ 	.short	(.L_3 - .L_2)
	.align		4
.L_2:
        /*0004*/ 	.word	index@(_Z12printPatternv)
        /*0008*/ 	.word	0x00000019


	//----- nvinfo : EIATTR_FRAME_SIZE
	.align		4
.L_3:
        /*000c*/ 	.byte	0x04, 0x11
        /*000e*/ 	.short	(.L_5 - .L_4)
	.align		4
.L_4:
        /*0010*/ 	.word	index@(_Z12printPatternv)
        /*0014*/ 	.word	0x00000008


	//----- nvinfo : EIATTR_MIN_STACK_SIZE
	.align		4
.L_5:
        /*0018*/ 	.byte	0x04, 0x12
        /*001a*/ 	.short	(.L_7 - .L_6)
	.align		4
.L_6:
        /*001c*/ 	.word	index@(_Z12printPatternv)
        /*0020*/ 	.word	0x00000008
.L_7:


//--------------------- .nv.compat                --------------------------
	.section	.nv.compat,"",@"SHT_CUDA_COMPAT_INFO"
	.align	4
        /*0000*/ 	.byte	0x02, 0x09, 0x00, 0x00, 0x02, 0x02, 0x01, 0x00, 0x02, 0x05, 0x05, 0x00, 0x03, 0x07, 0x01, 0x01
        /*0010*/ 	.byte	0x02, 0x03, 0x00, 0x00, 0x02, 0x06, 0x01, 0x00, 0x04, 0x0b, 0x08, 0x00, 0x09, 0x00, 0x00, 0x00
        /*0020*/ 	.byte	0x00, 0x00, 0x00, 0x00


//--------------------- .nv.info._Z12printPatternv --------------------------
	.section	.nv.info._Z12printPatternv,"",@"SHT_CUDA_INFO"
	.sectionflags	@""
	.align	4


	//----- nvinfo : EIATTR_CUDA_API_VERSION
	.align		4
        /*0000*/ 	.byte	0x04, 0x37
        /*0002*/ 	.short	(.L_9 - .L_8)
.L_8:
        /*0004*/ 	.word	0x00000082


	//----- nvinfo : EIATTR_SPARSE_MMA_MASK
	.align		4
.L_9:
        /*0008*/ 	.byte	0x03, 0x50
        /*000a*/ 	.short	0x0000


	//----- nvinfo : EIATTR_MAXREG_COUNT
	.align		4
        /*000c*/ 	.byte	0x03, 0x1b
        /*000e*/ 	.short	0x00ff


	//----- nvinfo : EIATTR_EXTERNS
	.align		4
        /*0010*/ 	.byte	0x04, 0x0f
        /*0012*/ 	.short	(.L_11 - .L_10)


	//   ....[0]....
	.align		4
.L_10:
        /*0014*/ 	.word	index@(vprintf)


	//----- nvinfo : EIATTR_MERCURY_ISA_VERSION
	.align		4
.L_11:
        /*0018*/ 	.byte	0x03, 0x5f
        /*001a*/ 	.short	0x0101


	//----- nvinfo : EIATTR_VRC_CTA_INIT_COUNT
	.align		4
        /*001c*/ 	.byte	0x02, 0x4a
	.zero		1
	.zero		1


	//----- nvinfo : EIATTR_SYSCALL_OFFSETS
	.align		4
        /*0020*/ 	.byte	0x04, 0x46
        /*0022*/ 	.short	(.L_13 - .L_12)


	//   ....[0]....
.L_12:
        /*0024*/ 	.word	0x00000170


	//   ....[1]....
        /*0028*/ 	.word	0x00000210


	//----- nvinfo : EIATTR_EXIT_INSTR_OFFSETS
	.align		4
.L_13:
        /*002c*/ 	.byte	0x04, 0x1c
        /*002e*/ 	.short	(.L_15 - .L_14)


	//   ....[0]....
.L_14:
        /*0030*/ 	.word	0x00000080


	//   ....[1]....
        /*0034*/ 	.word	0x00000220


	//----- nvinfo : EIATTR_CRS_STACK_SIZE
	.align		4
.L_15:
        /*0038*/ 	.byte	0x04, 0x1e
        /*003a*/ 	.short	(.L_17 - .L_16)
.L_16:
        /*003c*/ 	.word	0x00000000


	//----- nvinfo : EIATTR_SW_WAR
	.align		4
.L_17:
        /*0040*/ 	.byte	0x04, 0x36
        /*0042*/ 	.short	(.L_19 - .L_18)
.L_18:
        /*0044*/ 	.word	0x00000008
.L_19:


//--------------------- .nv.callgraph             --------------------------
	.section	.nv.callgraph,"",@"SHT_CUDA_CALLGRAPH"
	.align	4
	.sectionentsize	8
	.align		4
        /*0000*/ 	.word	0x00000000
	.align		4
        /*0004*/ 	.word	0xffffffff
	.align		4
        /*0008*/ 	.word	index@(_Z12printPatternv)
	.align		4
        /*000c*/ 	.word	index@(vprintf)
	.align		4
        /*0010*/ 	.word	0x00000000
	.align		4
        /*0014*/ 	.word	0xfffffffe
	.align		4
        /*0018*/ 	.word	0x00000000
	.align		4
        /*001c*/ 	.word	0xfffffffd
	.align		4
        /*0020*/ 	.word	0x00000000
	.align		4
        /*0024*/ 	.word	0xfffffffc


//--------------------- .nv.constant4             --------------------------
	.section	.nv.constant4,"a",@progbits
	.align	8
	.align		8
.nv.constant4:
        /*0000*/ 	.dword	vprintf
	.align		8
        /*0008*/ 	.dword	$str
	.align		8
        /*0010*/ 	.dword	$str$1


//--------------------- .text._Z12printPatternv   --------------------------
	.section	.text._Z12printPatternv,"ax",@progbits
	.align	128
        .global         _Z12printPatternv
        .type           _Z12printPatternv,@function
        .size           _Z12printPatternv,(.L_x_5 - _Z12printPatternv)
        .other          _Z12printPatternv,@"STO_CUDA_ENTRY STV_DEFAULT"
_Z12printPatternv:
.text._Z12printPatternv:
[----:B------:R-:W0:Y:S01]  /*0000*/  LDC R1, c[0x0][0x37c] ;  /* 0x0000df00ff017b82 */ /* 0x000e220000000800 */
[----:B------:R-:W1:Y:S01]  /*0010*/  S2R R2, SR_TID.X ;  /* 0x0000000000027919 */ /* 0x000e620000002100 */
[----:B------:R-:W2:Y:S01]  /*0020*/  LDCU UR4, c[0x0][0x2f8] ;  /* 0x00005f00ff0477ac */ /* 0x000ea20008000800 */
[----:B0-----:R-:W-:Y:S01]  /*0030*/  VIADD R1, R1, 0xfffffff8 ;  /* 0xfffffff801017836 */ /* 0x001fe20000000000 */
[----:B------:R-:W0:Y:S04]  /*0040*/  LDCU UR5, c[0x0][0x2fc] ;  /* 0x00005f80ff0577ac */ /* 0x000e280008000800 */
[----:B--2---:R-:W-:-:S05]  /*0050*/  IADD3 R17, P1, PT, R1, UR4, RZ ;  /* 0x0000000401117c10 */ /* 0x004fca000ff3e0ff */
[----:B0-----:R-:W-:Y:S01]  /*0060*/  IMAD.X R18, RZ, RZ, UR5, P1 ;  /* 0x00000005ff127e24 */ /* 0x001fe200088e06ff */
[----:B-1----:R-:W-:-:S13]  /*0070*/  ISETP.GT.U32.AND P0, PT, R2, 0x4, PT ;  /* 0x000000040200780c */ /* 0x002fda0003f04070 */
[----:B------:R-:W-:Y:S05]  /*0080*/  @P0 EXIT ;  /* 0x000000000000094d */ /* 0x000fea0003800000 */
[----:B------:R-:W-:Y:S01]  /*0090*/  BSSY.RECONVERGENT B6, `(.L_x_0) ;  /* 0x0000011000067945 */ /* 0x000fe20003800200 */
[----:B------:R-:W-:-:S07]  /*00a0*/  VIADD R22, R2, 0x1 ;  /* 0x0000000102167836 */ /* 0x000fce0000000000 */
.L_x_2:
[----:B------:R-:W-:Y:S01]  /*00b0*/  MOV R16, 0x0 ;  /* 0x0000000000107802 */ /* 0x000fe20000000f00 */
[----:B------:R0:W-:Y:S01]  /*00c0*/  STL [R1], R22 ;  /* 0x0000001601007387 */ /* 0x0001e20000100800 */
[----:B------:R-:W1:Y:S01]  /*00d0*/  LDCU.64 UR4, c[0x4][0x8] ;  /* 0x01000100ff0477ac */ /* 0x000e620008000a00 */
[----:B------:R-:W-:Y:S01]  /*00e0*/  VIADD R2, R2, 0x1 ;  /* 0x0000000102027836 */ /* 0x000fe20000000000 */
[----:B------:R0:W2:Y:S01]  /*00f0*/  LDC.64 R8, c[0x4][R16] ;  /* 0x0100000010087b82 */ /* 0x0000a20000000a00 */
[----:B------:R-:W-:Y:S02]  /*0100*/  IMAD.MOV.U32 R6, RZ, RZ, R17 ;  /* 0x000000ffff067224 */ /* 0x000fe400078e0011 */
[----:B------:R-:W-:Y:S01]  /*0110*/  IMAD.MOV.U32 R7, RZ, RZ, R18 ;  /* 0x000000ffff077224 */ /* 0x000fe200078e0012 */
[----:B------:R-:W-:-:S04]  /*0120*/  ISETP.NE.AND P0, PT, R2, 0x5, PT ;  /* 0x000000050200780c */ /* 0x000fc80003f05270 */
[----:B------:R-:W-:Y:S01]  /*0130*/  P2R R19, PR, RZ, 0x1 ;  /* 0x00000001ff137803 */ /* 0x000fe20000000000 */
[----:B-1----:R-:W-:Y:S01]  /*0140*/  IMAD.U32 R4, RZ, RZ, UR4 ;  /* 0x00000004ff047e24 */ /* 0x002fe2000f8e00ff */
[----:B0-----:R-:W-:-:S07]  /*0150*/  MOV R5, UR5 ;  /* 0x0000000500057c02 */ /* 0x001fce0008000f00 */
[----:B------:R-:W-:-:S07]  /*0160*/  LEPC R20, `(.L_x_1) ;  /* 0x000000001014794e */ /* 0x000fce0000000000 */
[----:B--2---:R-:W-:Y:S05]  /*0170*/  CALL.ABS.NOINC R8 ;  /* 0x0000000008007343 */ /* 0x004fea0003c00000 */
.L_x_1:
[----:B------:R-:W-:-:S13]  /*0180*/  ISETP.NE.AND P6, PT, R19, RZ, PT ;  /* 0x000000ff1300720c */ /* 0x000fda0003fc5270 */
[----:B------:R-:W-:Y:S05]  /*0190*/  @P6 BRA `(.L_x_2) ;  /* 0xfffffffc00c46947 */ /* 0x000fea000383ffff */
[----:B------:R-:W-:Y:S05]  /*01a0*/  BSYNC.RECONVERGENT B6 ;  /* 0x0000000000067941 */ /* 0x000fea0003800200 */
.L_x_0:
[----:B------:R-:W0:Y:S01]  /*01b0*/  LDC.64 R16, c[0x4][R16] ;  /* 0x0100000010107b82 */ /* 0x000e220000000a00 */
[----:B------:R-:W1:Y:S01]  /*01c0*/  LDCU.64 UR4, c[0x4][0x10] ;  /* 0x01000200ff0477ac */ /* 0x000e620008000a00 */
[----:B------:R-:W-:Y:S02]  /*01d0*/  CS2R R6, SRZ ;  /* 0x0000000000067805 */ /* 0x000fe4000001ff00 */
[----:B-1----:R-:W-:Y:S01]  /*01e0*/  MOV R4, UR4 ;  /* 0x0000000400047c02 */ /* 0x002fe20008000f00 */
[----:B------:R-:W-:-:S07]  /*01f0*/  IMAD.U32 R5, RZ, RZ, UR5 ;  /* 0x00000005ff057e24 */ /* 0x000fce000f8e00ff */
[----:B------:R-:W-:-:S07]  /*0200*/  LEPC R20, `(.L_x_3) ;  /* 0x000000001014794e */ /* 0x000fce0000000000 */
[----:B0-----:R-:W-:Y:S05]  /*0210*/  CALL.ABS.NOINC R16 ;  /* 0x0000000010007343 */ /* 0x001fea0003c00000 */
.L_x_3:
[----:B------:R-:W-:Y:S05]  /*0220*/  EXIT ;  /* 0x000000000000794d */ /* 0x000fea0003800000 */
.L_x_4:
[----:B------:R-:W-:-:S00]  /*0230*/  BRA `(.L_x_4) ;  /* 0xfffffffc00fc7947 */ /* 0x000fc0000383ffff */
[----:B------:R-:W-:-:S00]  /*0240*/  NOP ;  /* 0x0000000000007918 */ /* 0x000fc00000000000 */
        /* <DEDUP_REMOVED lines=11> */
.L_x_5:


//--------------------- .nv.global.init           --------------------------
	.section	.nv.global.init,"aw",@progbits
.nv.global.init:
	.type		$str$1,@object
	.size		$str$1,($str - $str$1)
$str$1:
        /*0000*/ 	.byte	0x0a, 0x00
	.type		$str,@object
	.size		$str,(.L_0 - $str)
$str:
        /*0002*/ 	.byte	0x25, 0x64, 0x20, 0x00
.L_0:


//--------------------- .nv.shared.reserved.0     --------------------------
	.section	.nv.shared.reserved.0,"aw",@nobits
	.weak		__nv_reservedSMEM_offset_0_alias
	.size		__nv_reservedSMEM_offset_0_alias, 0, 64
	.other		__nv_reservedSMEM_offset_0_alias,@"STO_CUDA_RESERVED_SHARED STV_DEFAULT"
__nv_reservedSMEM_offset_0_alias:
	.zero		0
	.zero		64


//--------------------- .nv.constant0._Z12printPatternv --------------------------
	.section	.nv.constant0._Z12printPatternv,"a",@progbits
	.sectionflags	@""
	.align	4
.nv.constant0._Z12printPatternv:
	.zero		896


//--------------------- SYMBOLS --------------------------

	.type		.nv.reservedSmem.offset0,@object
	.size		.nv.reservedSmem.offset0,0x4
	.type		vprintf,@function
